//
// Generated by NVIDIA NVVM Compiler
//
// Compiler Build ID: CL-36424714
// Cuda compilation tools, release 13.0, V13.0.88
// Based on NVVM 20.0.0
//

.version 9.0
.target sm_100
.address_size 64

	// .globl	add

.visible .entry add(
	.param .u32 add_param_0,
	.param .u64 .ptr .align 1 add_param_1,
	.param .u64 .ptr .align 1 add_param_2,
	.param .u64 .ptr .align 1 add_param_3,
	.param .u64 .ptr .align 1 add_param_4,
	.param .u64 .ptr .align 1 add_param_5,
	.param .u64 .ptr .align 1 add_param_6
)
{
	.reg .pred 	%p<2>;
	.reg .b32 	%r<6>;
	.reg .b32 	%f<7>;
	.reg .b64 	%rd<20>;

	ld.param.u32 	%r2, [add_param_0];
	ld.param.u64 	%rd1, [add_param_1];
	ld.param.u64 	%rd2, [add_param_2];
	ld.param.u64 	%rd3, [add_param_3];
	ld.param.u64 	%rd4, [add_param_4];
	ld.param.u64 	%rd5, [add_param_5];
	ld.param.u64 	%rd6, [add_param_6];
	mov.u32 	%r3, %ctaid.x;
	mov.u32 	%r4, %ntid.x;
	mov.u32 	%r5, %tid.x;
	mad.lo.s32 	%r1, %r3, %r4, %r5;
	setp.ge.s32 	%p1, %r1, %r2;
	@%p1 bra 	$L__BB0_2;
	cvta.to.global.u64 	%rd7, %rd1;
	cvta.to.global.u64 	%rd8, %rd3;
	cvta.to.global.u64 	%rd9, %rd5;
	cvta.to.global.u64 	%rd10, %rd2;
	cvta.to.global.u64 	%rd11, %rd4;
	cvta.to.global.u64 	%rd12, %rd6;
	mul.wide.s32 	%rd13, %r1, 4;
	add.s64 	%rd14, %rd7, %rd13;
	ld.global.f32 	%f1, [%rd14];
	add.s64 	%rd15, %rd8, %rd13;
	ld.global.f32 	%f2, [%rd15];
	add.f32 	%f3, %f1, %f2;
	add.s64 	%rd16, %rd9, %rd13;
	st.global.f32 	[%rd16], %f3;
	add.s64 	%rd17, %rd10, %rd13;
	ld.global.f32 	%f4, [%rd17];
	add.s64 	%rd18, %rd11, %rd13;
	ld.global.f32 	%f5, [%rd18];
	add.f32 	%f6, %f4, %f5;
	add.s64 	%rd19, %rd12, %rd13;
	st.global.f32 	[%rd19], %f6;
$L__BB0_2:
	ret;

}


// ===== COMPILED SASS (sm_100) =====

	.target	sm_100

	.elftype	@"ET_EXEC"


//--------------------- .note.nv.tkinfo           --------------------------
	.section	.note.nv.tkinfo,"",@"SHT_NOTE"
	.sectionflags	@"SHF_NOTE_NV_TKINFO"
	.tkinfo
        /*0018*/ 	.word	0x00000002
        /*0030*/ 	.string	""
        /*0030*/ 	.string	"ptxas"
        /*0030*/ 	.string	"Cuda compilation tools, release 13.0, V13.0.88"
        /*0030*/ 	.string	"Build cuda_13.0.r13.0/compiler.36424714_0"
        /*0030*/ 	.string	"-arch sm_100 -m 64 "



//--------------------- .note.nv.cuinfo           --------------------------
	.section	.note.nv.cuinfo,"",@"SHT_NOTE"
	.sectionflags	@"SHF_NOTE_NV_CUINFO"
        /*0018*/ 	.short	0x0002
        /*001a*/ 	.short	0x0064
        /*001c*/ 	.short	0x0082
	.zero		2


//--------------------- .nv.info                  --------------------------
	.section	.nv.info,"",@"SHT_CUDA_INFO"
	.align	4


	//----- nvinfo : EIATTR_REGCOUNT
	.align		4
        /*0000*/ 	.byte	0x04, 0x2f
        /*0002*/ 	.short	(.L_1 - .L_0)
	.align		4
.L_0:
        /*0004*/ 	.word	index@(add)
        /*0008*/ 	.word	0x00000012


	//----- nvinfo : EIATTR_FRAME_SIZE
	.align		4
.L_1:
        /*000c*/ 	.byte	0x04, 0x11
        /*000e*/ 	.short	(.L_3 - .L_2)
	.align		4
.L_2:
        /*0010*/ 	.word	index@(add)
        /*0014*/ 	.word	0x00000000


	//----- nvinfo : EIATTR_MIN_STACK_SIZE
	.align		4
.L_3:
        /*0018*/ 	.byte	0x04, 0x12
        /*001a*/ 	.short	(.L_5 - .L_4)
	.align		4
.L_4:
        /*001c*/ 	.word	index@(add)
        /*0020*/ 	.word	0x00000000
.L_5:


//--------------------- .nv.compat                --------------------------
	.section	.nv.compat,"",@"SHT_CUDA_COMPAT_INFO"
	.align	4
        /*0000*/ 	.byte	0x02, 0x09, 0x00, 0x00, 0x02, 0x02, 0x01, 0x00, 0x02, 0x05, 0x05, 0x00, 0x03, 0x07, 0x01, 0x01
        /*0010*/ 	.byte	0x02, 0x03, 0x00, 0x00, 0x02, 0x06, 0x01, 0x00, 0x04, 0x0b, 0x08, 0x00, 0x09, 0x00, 0x00, 0x00
        /*0020*/ 	.byte	0x00, 0x00, 0x00, 0x00


//--------------------- .nv.info.add              --------------------------
	.section	.nv.info.add,"",@"SHT_CUDA_INFO"
	.sectionflags	@""
	.align	4


	//----- nvinfo : EIATTR_CUDA_API_VERSION
	.align		4
        /*0000*/ 	.byte	0x04, 0x37
        /*0002*/ 	.short	(.L_7 - .L_6)
.L_6:
        /*0004*/ 	.word	0x00000082


	//----- nvinfo : EIATTR_KPARAM_INFO
	.align		4
.L_7:
        /*0008*/ 	.byte	0x04, 0x17
        /*000a*/ 	.short	(.L_9 - .L_8)
.L_8:
        /*000c*/ 	.word	0x00000000
        /*0010*/ 	.short	0x0006
        /*0012*/ 	.short	0x0030
        /*0014*/ 	.byte	0x00, 0xf5, 0x21, 0x00


	//----- nvinfo : EIATTR_KPARAM_INFO
	.align		4
.L_9:
        /*0018*/ 	.byte	0x04, 0x17
        /*001a*/ 	.short	(.L_11 - .L_10)
.L_10:
        /*001c*/ 	.word	0x00000000
        /*0020*/ 	.short	0x0005
        /*0022*/ 	.short	0x0028
        /*0024*/ 	.byte	0x00, 0xf5, 0x21, 0x00


	//----- nvinfo : EIATTR_KPARAM_INFO
	.align		4
.L_11:
        /*0028*/ 	.byte	0x04, 0x17
        /*002a*/ 	.short	(.L_13 - .L_12)
.L_12:
        /*002c*/ 	.word	0x00000000
        /*0030*/ 	.short	0x0004
        /*0032*/ 	.short	0x0020
        /*0034*/ 	.byte	0x00, 0xf5, 0x21, 0x00


	//----- nvinfo : EIATTR_KPARAM_INFO
	.align		4
.L_13:
        /*0038*/ 	.byte	0x04, 0x17
        /*003a*/ 	.short	(.L_15 - .L_14)
.L_14:
        /*003c*/ 	.word	0x00000000
        /*0040*/ 	.short	0x0003
        /*0042*/ 	.short	0x0018
        /*0044*/ 	.byte	0x00, 0xf5, 0x21, 0x00


	//----- nvinfo : EIATTR_KPARAM_INFO
	.align		4
.L_15:
        /*0048*/ 	.byte	0x04, 0x17
        /*004a*/ 	.short	(.L_17 - .L_16)
.L_16:
        /*004c*/ 	.word	0x00000000
        /*0050*/ 	.short	0x0002
        /*0052*/ 	.short	0x0010
        /*0054*/ 	.byte	0x00, 0xf5, 0x21, 0x00


	//----- nvinfo : EIATTR_KPARAM_INFO
	.align		4
.L_17:
        /*0058*/ 	.byte	0x04, 0x17
        /*005a*/ 	.short	(.L_19 - .L_18)
.L_18:
        /*005c*/ 	.word	0x00000000
        /*0060*/ 	.short	0x0001
        /*0062*/ 	.short	0x0008
        /*0064*/ 	.byte	0x00, 0xf5, 0x21, 0x00


	//----- nvinfo : EIATTR_KPARAM_INFO
	.align		4
.L_19:
        /*0068*/ 	.byte	0x04, 0x17
        /*006a*/ 	.short	(.L_21 - .L_20)
.L_20:
        /*006c*/ 	.word	0x00000000
        /*0070*/ 	.short	0x0000
        /*0072*/ 	.short	0x0000
        /*0074*/ 	.byte	0x00, 0xf0, 0x11, 0x00


	//----- nvinfo : EIATTR_SPARSE_MMA_MASK
	.align		4
.L_21:
        /*0078*/ 	.byte	0x03, 0x50
        /*007a*/ 	.short	0x0000


	//----- nvinfo : EIATTR_MAXREG_COUNT
	.align		4
        /*007c*/ 	.byte	0x03, 0x1b
        /*007e*/ 	.short	0x00ff


	//----- nvinfo : EIATTR_MERCURY_ISA_VERSION
	.align		4
        /*0080*/ 	.byte	0x03, 0x5f
        /*0082*/ 	.short	0x0101


	//----- nvinfo : EIATTR_VRC_CTA_INIT_COUNT
	.align		4
        /*0084*/ 	.byte	0x02, 0x4a
	.zero		1
	.zero		1


	//----- nvinfo : EIATTR_EXIT_INSTR_OFFSETS
	.align		4
        /*0088*/ 	.byte	0x04, 0x1c
        /*008a*/ 	.short	(.L_23 - .L_22)


	//   ....[0]....
.L_22:
        /*008c*/ 	.word	0x00000070


	//   ....[1]....
        /*0090*/ 	.word	0x000001d0


	//----- nvinfo : EIATTR_CBANK_PARAM_SIZE
	.align		4
.L_23:
        /*0094*/ 	.byte	0x03, 0x19
        /*0096*/ 	.short	0x0038


	//----- nvinfo : EIATTR_PARAM_CBANK
	.align		4
        /*0098*/ 	.byte	0x04, 0x0a
        /*009a*/ 	.short	(.L_25 - .L_24)
	.align		4
.L_24:
        /*009c*/ 	.word	index@(.nv.constant0.add)
        /*00a0*/ 	.short	0x0380
        /*00a2*/ 	.short	0x0038


	//----- nvinfo : EIATTR_SW_WAR
	.align		4
.L_25:
        /*00a4*/ 	.byte	0x04, 0x36
        /*00a6*/ 	.short	(.L_27 - .L_26)
.L_26:
        /*00a8*/ 	.word	0x00000008
.L_27:


//--------------------- .nv.callgraph             --------------------------
	.section	.nv.callgraph,"",@"SHT_CUDA_CALLGRAPH"
	.align	4
	.sectionentsize	8
	.align		4
        /*0000*/ 	.word	0x00000000
	.align		4
        /*0004*/ 	.word	0xffffffff
	.align		4
        /*0008*/ 	.word	0x00000000
	.align		4
        /*000c*/ 	.word	0xfffffffe
	.align		4
        /*0010*/ 	.word	0x00000000
	.align		4
        /*0014*/ 	.word	0xfffffffd
	.align		4
        /*0018*/ 	.word	0x00000000
	.align		4
        /*001c*/ 	.word	0xfffffffc


//--------------------- .text.add                 --------------------------
	.section	.text.add,"ax",@progbits
	.align	128
        .global         add
        .type           add,@function
        .size           add,(.L_x_1 - add)
        .other          add,@"STO_CUDA_ENTRY STV_DEFAULT"
add:
.text.add:
[----:B------:R-:W-:Y:S01]  /*0000*/  LDC R1, c[0x0][0x37c] ;  /* 0x0000df00ff017b82 */ /* 0x000fe20000000800 */
[----:B------:R-:W0:Y:S07]  /*0010*/  S2R R0, SR_TID.X ;  /* 0x0000000000007919 */ /* 0x000e2e0000002100 */
[----:B------:R-:W0:Y:S01]  /*0020*/  S2UR UR4, SR_CTAID.X ;  /* 0x00000000000479c3 */ /* 0x000e220000002500 */
[----:B------:R-:W1:Y:S07]  /*0030*/  LDCU UR5, c[0x0][0x380] ;  /* 0x00007000ff0577ac */ /* 0x000e6e0008000800 */
[----:B------:R-:W0:Y:S02]  /*0040*/  LDC R13, c[0x0][0x360] ;  /* 0x0000d800ff0d7b82 */ /* 0x000e240000000800 */
[----:B0-----:R-:W-:-:S05]  /*0050*/  IMAD R13, R13, UR4, R0 ;  /* 0x000000040d0d7c24 */ /* 0x001fca000f8e0200 */
[----:B-1----:R-:W-:-:S13]  /*0060*/  ISETP.GE.AND P0, PT, R13, UR5, PT ;  /* 0x000000050d007c0c */ /* 0x002fda000bf06270 */
[----:B------:R-:W-:Y:S05]  /*0070*/  @P0 EXIT ;  /* 0x000000000000094d */ /* 0x000fea0003800000 */
[----:B------:R-:W0:Y:S01]  /*0080*/  LDC.64 R2, c[0x0][0x388] ;  /* 0x0000e200ff027b82 */ /* 0x000e220000000a00 */
[----:B------:R-:W1:Y:S07]  /*0090*/  LDCU.64 UR4, c[0x0][0x358] ;  /* 0x00006b00ff0477ac */ /* 0x000e6e0008000a00 */
[----:B------:R-:W2:Y:S08]  /*00a0*/  LDC.64 R4, c[0x0][0x398] ;  /* 0x0000e600ff047b82 */ /* 0x000eb00000000a00 */
[----:B------:R-:W3:Y:S01]  /*00b0*/  LDC.64 R6, c[0x0][0x3a8] ;  /* 0x0000ea00ff067b82 */ /* 0x000ee20000000a00 */
[----:B0-----:R-:W-:-:S07]  /*00c0*/  IMAD.WIDE R2, R13, 0x4, R2 ;  /* 0x000000040d027825 */ /* 0x001fce00078e0202 */
[----:B------:R-:W0:Y:S01]  /*00d0*/  LDC.64 R8, c[0x0][0x390] ;  /* 0x0000e400ff087b82 */ /* 0x000e220000000a00 */
[----:B-1----:R-:W4:Y:S01]  /*00e0*/  LDG.E R2, desc[UR4][R2.64] ;  /* 0x0000000402027981 */ /* 0x002f22000c1e1900 */
[----:B--2---:R-:W-:-:S06]  /*00f0*/  IMAD.WIDE R4, R13, 0x4, R4 ;  /* 0x000000040d047825 */ /* 0x004fcc00078e0204 */
[----:B------:R-:W1:Y:S01]  /*0100*/  LDC.64 R10, c[0x0][0x3a0] ;  /* 0x0000e800ff0a7b82 */ /* 0x000e620000000a00 */
[----:B------:R-:W4:Y:S01]  /*0110*/  LDG.E R5, desc[UR4][R4.64] ;  /* 0x0000000404057981 */ /* 0x000f22000c1e1900 */
[----:B---3--:R-:W-:-:S04]  /*0120*/  IMAD.WIDE R6, R13, 0x4, R6 ;  /* 0x000000040d067825 */ /* 0x008fc800078e0206 */
[----:B0-----:R-:W-:-:S04]  /*0130*/  IMAD.WIDE R8, R13, 0x4, R8 ;  /* 0x000000040d087825 */ /* 0x001fc800078e0208 */
[----:B-1----:R-:W-:-:S04]  /*0140*/  IMAD.WIDE R10, R13, 0x4, R10 ;  /* 0x000000040d0a7825 */ /* 0x002fc800078e020a */
[----:B----4-:R-:W-:Y:S02]  /*0150*/  FADD R15, R2, R5 ;  /* 0x00000005020f7221 */ /* 0x010fe40000000000 */
[----:B------:R-:W0:Y:S03]  /*0160*/  LDC.64 R2, c[0x0][0x3b0] ;  /* 0x0000ec00ff027b82 */ /* 0x000e260000000a00 */
[----:B------:R-:W-:Y:S04]  /*0170*/  STG.E desc[UR4][R6.64], R15 ;  /* 0x0000000f06007986 */ /* 0x000fe8000c101904 */
[----:B------:R-:W2:Y:S04]  /*0180*/  LDG.E R8, desc[UR4][R8.64] ;  /* 0x0000000408087981 */ /* 0x000ea8000c1e1900 */
[----:B------:R-:W2:Y:S01]  /*0190*/  LDG.E R11, desc[UR4][R10.64] ;  /* 0x000000040a0b7981 */ /* 0x000ea2000c1e1900 */
[----:B0-----:R-:W-:-:S04]  /*01a0*/  IMAD.WIDE R2, R13, 0x4, R2 ;  /* 0x000000040d027825 */ /* 0x001fc800078e0202 */
[----:B--2---:R-:W-:-:S05]  /*01b0*/  FADD R5, R8, R11 ;  /* 0x0000000b08057221 */ /* 0x004fca0000000000 */
[----:B------:R-:W-:Y:S01]  /*01c0*/  STG.E desc[UR4][R2.64], R5 ;  /* 0x0000000502007986 */ /* 0x000fe2000c101904 */
[----:B------:R-:W-:Y:S05]  /*01d0*/  EXIT ;  /* 0x000000000000794d */ /* 0x000fea0003800000 */
.L_x_0:
[----:B------:R-:W-:-:S00]  /*01e0*/  BRA `(.L_x_0) ;  /* 0xfffffffc00fc7947 */ /* 0x000fc0000383ffff */
[----:B------:R-:W-:-:S00]  /*01f0*/  NOP ;  /* 0x0000000000007918 */ /* 0x000fc00000000000 */
        /* <DEDUP_REMOVED lines=8> */
.L_x_1:


//--------------------- .nv.shared.reserved.0     --------------------------
	.section	.nv.shared.reserved.0,"aw",@nobits
	.weak		__nv_reservedSMEM_offset_0_alias
	.size		__nv_reservedSMEM_offset_0_alias, 0, 64
	.other		__nv_reservedSMEM_offset_0_alias,@"STO_CUDA_RESERVED_SHARED STV_DEFAULT"
__nv_reservedSMEM_offset_0_alias:
	.zero		0
	.zero		64


//--------------------- .nv.constant0.add         --------------------------
	.section	.nv.constant0.add,"a",@progbits
	.sectionflags	@""
	.align	4
.nv.constant0.add:
	.zero		952


//--------------------- SYMBOLS --------------------------

	.type		.nv.reservedSmem.offset0,@object
	.size		.nv.reservedSmem.offset0,0x4
